//
// Generated by NVIDIA NVVM Compiler
//
// Compiler Build ID: CL-36424714
// Cuda compilation tools, release 13.0, V13.0.88
// Based on NVVM 20.0.0
//

.version 9.0
.target sm_100
.address_size 64

	// .globl	default_function_kernel

.visible .entry default_function_kernel(
	.param .u64 .ptr .align 1 default_function_kernel_param_0,
	.param .u64 .ptr .align 1 default_function_kernel_param_1
)
.maxntid 24
{
	.reg .b32 	%r<15>;
	.reg .b32 	%f<2>;
	.reg .b64 	%rd<9>;

	ld.param.u64 	%rd1, [default_function_kernel_param_0];
	ld.param.u64 	%rd2, [default_function_kernel_param_1];
	cvta.to.global.u64 	%rd3, %rd2;
	cvta.to.global.u64 	%rd4, %rd1;
	mov.u32 	%r1, %ctaid.x;
	shr.u32 	%r2, %r1, 3;
	mul.lo.s32 	%r3, %r2, 48;
	and.b32  	%r4, %r1, 7;
	mov.u32 	%r5, %tid.x;
	shr.u32 	%r6, %r5, 3;
	mad.lo.s32 	%r7, %r4, 3, %r6;
	shl.b32 	%r8, %r7, 1;
	and.b32  	%r9, %r8, 124;
	shr.u32 	%r10, %r5, 1;
	and.b32  	%r11, %r10, 3;
	or.b32  	%r12, %r11, %r3;
	add.s32 	%r13, %r12, %r9;
	mul.wide.u32 	%rd5, %r13, 4;
	add.s64 	%rd6, %rd4, %rd5;
	ld.global.nc.f32 	%f1, [%rd6];
	mad.lo.s32 	%r14, %r1, 24, %r5;
	mul.wide.u32 	%rd7, %r14, 4;
	add.s64 	%rd8, %rd3, %rd7;
	st.global.f32 	[%rd8], %f1;
	ret;

}


// ===== COMPILED SASS (sm_100) =====

	.target	sm_100

	.elftype	@"ET_EXEC"


//--------------------- .note.nv.tkinfo           --------------------------
	.section	.note.nv.tkinfo,"",@"SHT_NOTE"
	.sectionflags	@"SHF_NOTE_NV_TKINFO"
	.tkinfo
        /*0018*/ 	.word	0x00000002
        /*0030*/ 	.string	""
        /*0030*/ 	.string	"ptxas"
        /*0030*/ 	.string	"Cuda compilation tools, release 13.0, V13.0.88"
        /*0030*/ 	.string	"Build cuda_13.0.r13.0/compiler.36424714_0"
        /*0030*/ 	.string	"-arch sm_100 -m 64 "



//--------------------- .note.nv.cuinfo           --------------------------
	.section	.note.nv.cuinfo,"",@"SHT_NOTE"
	.sectionflags	@"SHF_NOTE_NV_CUINFO"
        /*0018*/ 	.short	0x0002
        /*001a*/ 	.short	0x0064
        /*001c*/ 	.short	0x0082
	.zero		2


//--------------------- .nv.info                  --------------------------
	.section	.nv.info,"",@"SHT_CUDA_INFO"
	.align	4


	//----- nvinfo : EIATTR_REGCOUNT
	.align		4
        /*0000*/ 	.byte	0x04, 0x2f
        /*0002*/ 	.short	(.L_1 - .L_0)
	.align		4
.L_0:
        /*0004*/ 	.word	index@(default_function_kernel)
        /*0008*/ 	.word	0x0000000c


	//----- nvinfo : EIATTR_FRAME_SIZE
	.align		4
.L_1:
        /*000c*/ 	.byte	0x04, 0x11
        /*000e*/ 	.short	(.L_3 - .L_2)
	.align		4
.L_2:
        /*0010*/ 	.word	index@(default_function_kernel)
        /*0014*/ 	.word	0x00000000


	//----- nvinfo : EIATTR_MIN_STACK_SIZE
	.align		4
.L_3:
        /*0018*/ 	.byte	0x04, 0x12
        /*001a*/ 	.short	(.L_5 - .L_4)
	.align		4
.L_4:
        /*001c*/ 	.word	index@(default_function_kernel)
        /*0020*/ 	.word	0x00000000
.L_5:


//--------------------- .nv.compat                --------------------------
	.section	.nv.compat,"",@"SHT_CUDA_COMPAT_INFO"
	.align	4
        /*0000*/ 	.byte	0x02, 0x09, 0x00, 0x00, 0x02, 0x02, 0x01, 0x00, 0x02, 0x05, 0x05, 0x00, 0x03, 0x07, 0x01, 0x01
        /*0010*/ 	.byte	0x02, 0x03, 0x00, 0x00, 0x02, 0x06, 0x01, 0x00, 0x04, 0x0b, 0x08, 0x00, 0x09, 0x00, 0x00, 0x00
        /*0020*/ 	.byte	0x00, 0x00, 0x00, 0x00


//--------------------- .nv.info.default_function_kernel --------------------------
	.section	.nv.info.default_function_kernel,"",@"SHT_CUDA_INFO"
	.sectionflags	@""
	.align	4


	//----- nvinfo : EIATTR_CUDA_API_VERSION
	.align		4
        /*0000*/ 	.byte	0x04, 0x37
        /*0002*/ 	.short	(.L_7 - .L_6)
.L_6:
        /*0004*/ 	.word	0x00000082


	//----- nvinfo : EIATTR_KPARAM_INFO
	.align		4
.L_7:
        /*0008*/ 	.byte	0x04, 0x17
        /*000a*/ 	.short	(.L_9 - .L_8)
.L_8:
        /*000c*/ 	.word	0x00000000
        /*0010*/ 	.short	0x0001
        /*0012*/ 	.short	0x0008
        /*0014*/ 	.byte	0x00, 0xf5, 0x21, 0x00


	//----- nvinfo : EIATTR_KPARAM_INFO
	.align		4
.L_9:
        /*0018*/ 	.byte	0x04, 0x17
        /*001a*/ 	.short	(.L_11 - .L_10)
.L_10:
        /*001c*/ 	.word	0x00000000
        /*0020*/ 	.short	0x0000
        /*0022*/ 	.short	0x0000
        /*0024*/ 	.byte	0x00, 0xf5, 0x21, 0x00


	//----- nvinfo : EIATTR_SPARSE_MMA_MASK
	.align		4
.L_11:
        /*0028*/ 	.byte	0x03, 0x50
        /*002a*/ 	.short	0x0000


	//----- nvinfo : EIATTR_MAXREG_COUNT
	.align		4
        /*002c*/ 	.byte	0x03, 0x1b
        /*002e*/ 	.short	0x00ff


	//----- nvinfo : EIATTR_MERCURY_ISA_VERSION
	.align		4
        /*0030*/ 	.byte	0x03, 0x5f
        /*0032*/ 	.short	0x0101


	//----- nvinfo : EIATTR_VRC_CTA_INIT_COUNT
	.align		4
        /*0034*/ 	.byte	0x02, 0x4a
	.zero		1
	.zero		1


	//----- nvinfo : EIATTR_EXIT_INSTR_OFFSETS
	.align		4
        /*0038*/ 	.byte	0x04, 0x1c
        /*003a*/ 	.short	(.L_13 - .L_12)


	//   ....[0]....
.L_12:
        /*003c*/ 	.word	0x00000150


	//----- nvinfo : EIATTR_MAX_THREADS
	.align		4
.L_13:
        /*0040*/ 	.byte	0x04, 0x05
        /*0042*/ 	.short	(.L_15 - .L_14)
.L_14:
        /*0044*/ 	.word	0x00000018
        /*0048*/ 	.word	0x00000001
        /*004c*/ 	.word	0x00000001


	//----- nvinfo : EIATTR_CBANK_PARAM_SIZE
	.align		4
.L_15:
        /*0050*/ 	.byte	0x03, 0x19
        /*0052*/ 	.short	0x0010


	//----- nvinfo : EIATTR_PARAM_CBANK
	.align		4
        /*0054*/ 	.byte	0x04, 0x0a
        /*0056*/ 	.short	(.L_17 - .L_16)
	.align		4
.L_16:
        /*0058*/ 	.word	index@(.nv.constant0.default_function_kernel)
        /*005c*/ 	.short	0x0380
        /*005e*/ 	.short	0x0010


	//----- nvinfo : EIATTR_SW_WAR
	.align		4
.L_17:
        /*0060*/ 	.byte	0x04, 0x36
        /*0062*/ 	.short	(.L_19 - .L_18)
.L_18:
        /*0064*/ 	.word	0x00000008
.L_19:


//--------------------- .nv.callgraph             --------------------------
	.section	.nv.callgraph,"",@"SHT_CUDA_CALLGRAPH"
	.align	4
	.sectionentsize	8
	.align		4
        /*0000*/ 	.word	0x00000000
	.align		4
        /*0004*/ 	.word	0xffffffff
	.align		4
        /*0008*/ 	.word	0x00000000
	.align		4
        /*000c*/ 	.word	0xfffffffe
	.align		4
        /*0010*/ 	.word	0x00000000
	.align		4
        /*0014*/ 	.word	0xfffffffd
	.align		4
        /*0018*/ 	.word	0x00000000
	.align		4
        /*001c*/ 	.word	0xfffffffc


//--------------------- .text.default_function_kernel --------------------------
	.section	.text.default_function_kernel,"ax",@progbits
	.align	128
        .global         default_function_kernel
        .type           default_function_kernel,@function
        .size           default_function_kernel,(.L_x_1 - default_function_kernel)
        .other          default_function_kernel,@"STO_CUDA_ENTRY STV_DEFAULT"
default_function_kernel:
.text.default_function_kernel:
[----:B------:R-:W-:Y:S01]  /*0000*/  LDC R1, c[0x0][0x37c] ;  /* 0x0000df00ff017b82 */ /* 0x000fe20000000800 */
[----:B------:R-:W0:Y:S07]  /*0010*/  S2R R6, SR_CTAID.X ;  /* 0x0000000000067919 */ /* 0x000e2e0000002500 */
[----:B------:R-:W1:Y:S01]  /*0020*/  LDC.64 R2, c[0x0][0x380] ;  /* 0x0000e000ff027b82 */ /* 0x000e620000000a00 */
[----:B------:R-:W2:Y:S01]  /*0030*/  LDCU.64 UR4, c[0x0][0x358] ;  /* 0x00006b00ff0477ac */ /* 0x000ea20008000a00 */
[----:B------:R-:W3:Y:S01]  /*0040*/  S2R R9, SR_TID.X ;  /* 0x0000000000097919 */ /* 0x000ee20000002100 */
[----:B0-----:R-:W-:-:S02]  /*0050*/  LOP3.LUT R0, R6, 0x7, RZ, 0xc0, !PT ;  /* 0x0000000706007812 */ /* 0x001fc400078ec0ff */
[--C-:B---3--:R-:W-:Y:S02]  /*0060*/  SHF.R.U32.HI R5, RZ, 0x3, R9.reuse ;  /* 0x00000003ff057819 */ /* 0x108fe40000011609 */
[----:B------:R-:W-:-:S03]  /*0070*/  SHF.R.U32.HI R4, RZ, 0x1, R9 ;  /* 0x00000001ff047819 */ /* 0x000fc60000011609 */
[----:B------:R-:W-:Y:S01]  /*0080*/  IMAD R5, R0, 0x3, R5 ;  /* 0x0000000300057824 */ /* 0x000fe200078e0205 */
[----:B------:R-:W-:Y:S02]  /*0090*/  SHF.R.U32.HI R0, RZ, 0x3, R6 ;  /* 0x00000003ff007819 */ /* 0x000fe40000011606 */
[----:B------:R-:W-:Y:S01]  /*00a0*/  LOP3.LUT R7, R4, 0x3, RZ, 0xc0, !PT ;  /* 0x0000000304077812 */ /* 0x000fe200078ec0ff */
[----:B------:R-:W-:-:S04]  /*00b0*/  IMAD.SHL.U32 R5, R5, 0x2, RZ ;  /* 0x0000000205057824 */ /* 0x000fc800078e00ff */
[----:B------:R-:W-:Y:S01]  /*00c0*/  IMAD R0, R0, 0x30, R7 ;  /* 0x0000003000007824 */ /* 0x000fe200078e0207 */
[----:B------:R-:W-:-:S04]  /*00d0*/  LOP3.LUT R5, R5, 0x7c, RZ, 0xc0, !PT ;  /* 0x0000007c05057812 */ /* 0x000fc800078ec0ff */
[----:B------:R-:W-:-:S05]  /*00e0*/  IADD3 R5, PT, PT, R5, R0, RZ ;  /* 0x0000000005057210 */ /* 0x000fca0007ffe0ff */
[----:B-1----:R-:W-:Y:S02]  /*00f0*/  IMAD.WIDE.U32 R2, R5, 0x4, R2 ;  /* 0x0000000405027825 */ /* 0x002fe400078e0002 */
[----:B------:R-:W0:Y:S04]  /*0100*/  LDC.64 R4, c[0x0][0x388] ;  /* 0x0000e200ff047b82 */ /* 0x000e280000000a00 */
[----:B--2---:R-:W2:Y:S01]  /*0110*/  LDG.E.CONSTANT R3, desc[UR4][R2.64] ;  /* 0x0000000402037981 */ /* 0x004ea2000c1e9900 */
[----:B------:R-:W-:-:S04]  /*0120*/  IMAD R7, R6, 0x18, R9 ;  /* 0x0000001806077824 */ /* 0x000fc800078e0209 */
[----:B0-----:R-:W-:-:S05]  /*0130*/  IMAD.WIDE.U32 R4, R7, 0x4, R4 ;  /* 0x0000000407047825 */ /* 0x001fca00078e0004 */
[----:B--2---:R-:W-:Y:S01]  /*0140*/  STG.E desc[UR4][R4.64], R3 ;  /* 0x0000000304007986 */ /* 0x004fe2000c101904 */
[----:B------:R-:W-:Y:S05]  /*0150*/  EXIT ;  /* 0x000000000000794d */ /* 0x000fea0003800000 */
.L_x_0:
[----:B------:R-:W-:-:S00]  /*0160*/  BRA `(.L_x_0) ;  /* 0xfffffffc00fc7947 */ /* 0x000fc0000383ffff */
[----:B------:R-:W-:-:S00]  /*0170*/  NOP ;  /* 0x0000000000007918 */ /* 0x000fc00000000000 */
        /* <DEDUP_REMOVED lines=8> */
.L_x_1:


//--------------------- .nv.shared.reserved.0     --------------------------
	.section	.nv.shared.reserved.0,"aw",@nobits
	.weak		__nv_reservedSMEM_offset_0_alias
	.size		__nv_reservedSMEM_offset_0_alias, 0, 64
	.other		__nv_reservedSMEM_offset_0_alias,@"STO_CUDA_RESERVED_SHARED STV_DEFAULT"
__nv_reservedSMEM_offset_0_alias:
	.zero		0
	.zero		64


//--------------------- .nv.constant0.default_function_kernel --------------------------
	.section	.nv.constant0.default_function_kernel,"a",@progbits
	.sectionflags	@""
	.align	4
.nv.constant0.default_function_kernel:
	.zero		912


//--------------------- SYMBOLS --------------------------

	.type		.nv.reservedSmem.offset0,@object
	.size		.nv.reservedSmem.offset0,0x4
